//
// Generated by NVIDIA NVVM Compiler
//
// Compiler Build ID: CL-36424714
// Cuda compilation tools, release 13.0, V13.0.88
// Based on NVVM 20.0.0
//

.version 9.0
.target sm_100
.address_size 64

	// .globl	_Z4FuncPPfS0_PPiS_S1_S_S1_
.extern .func  (.param .b32 func_retval0) vprintf
(
	.param .b64 vprintf_param_0,
	.param .b64 vprintf_param_1
)
;
.global .align 1 .b8 $str[4] = {37, 100, 32};

.visible .entry _Z4FuncPPfS0_PPiS_S1_S_S1_(
	.param .u64 .ptr .align 1 _Z4FuncPPfS0_PPiS_S1_S_S1__param_0,
	.param .u64 .ptr .align 1 _Z4FuncPPfS0_PPiS_S1_S_S1__param_1,
	.param .u64 .ptr .align 1 _Z4FuncPPfS0_PPiS_S1_S_S1__param_2,
	.param .u64 .ptr .align 1 _Z4FuncPPfS0_PPiS_S1_S_S1__param_3,
	.param .u64 .ptr .align 1 _Z4FuncPPfS0_PPiS_S1_S_S1__param_4,
	.param .u64 .ptr .align 1 _Z4FuncPPfS0_PPiS_S1_S_S1__param_5,
	.param .u64 .ptr .align 1 _Z4FuncPPfS0_PPiS_S1_S_S1__param_6
)
{
	.local .align 8 .b8 	__local_depot0[8];
	.reg .b64 	%SP;
	.reg .b64 	%SPL;
	.reg .b32 	%r<5>;
	.reg .b64 	%rd<9>;

	mov.u64 	%SPL, __local_depot0;
	cvta.local.u64 	%SP, %SPL;
	ld.param.u64 	%rd1, [_Z4FuncPPfS0_PPiS_S1_S_S1__param_2];
	cvta.to.global.u64 	%rd2, %rd1;
	add.u64 	%rd3, %SP, 0;
	add.u64 	%rd4, %SPL, 0;
	ld.global.u64 	%rd5, [%rd2+8];
	mov.b32 	%r1, 2137;
	st.u32 	[%rd5+4], %r1;
	ld.global.u64 	%rd6, [%rd2+8];
	ld.u32 	%r2, [%rd6+4];
	st.local.u32 	[%rd4], %r2;
	mov.u64 	%rd7, $str;
	cvta.global.u64 	%rd8, %rd7;
	{ // callseq 0, 0
	.param .b64 param0;
	st.param.b64 	[param0], %rd8;
	.param .b64 param1;
	st.param.b64 	[param1], %rd3;
	.param .b32 retval0;
	call.uni (retval0), 
	vprintf, 
	(
	param0, 
	param1
	);
	ld.param.b32 	%r3, [retval0];
	} // callseq 0
	ret;

}


// ===== COMPILED SASS (sm_100) =====

	.target	sm_100

	.elftype	@"ET_EXEC"


//--------------------- .note.nv.tkinfo           --------------------------
	.section	.note.nv.tkinfo,"",@"SHT_NOTE"
	.sectionflags	@"SHF_NOTE_NV_TKINFO"
	.tkinfo
        /*0018*/ 	.word	0x00000002
        /*0030*/ 	.string	""
        /*0030*/ 	.string	"ptxas"
        /*0030*/ 	.string	"Cuda compilation tools, release 13.0, V13.0.88"
        /*0030*/ 	.string	"Build cuda_13.0.r13.0/compiler.36424714_0"
        /*0030*/ 	.string	"-arch sm_100 -m 64 "



//--------------------- .note.nv.cuinfo           --------------------------
	.section	.note.nv.cuinfo,"",@"SHT_NOTE"
	.sectionflags	@"SHF_NOTE_NV_CUINFO"
        /*0018*/ 	.short	0x0002
        /*001a*/ 	.short	0x0064
        /*001c*/ 	.short	0x0082
	.zero		2


//--------------------- .nv.info                  --------------------------
	.section	.nv.info,"",@"SHT_CUDA_INFO"
	.align	4


	//----- nvinfo : EIATTR_REGCOUNT
	.align		4
        /*0000*/ 	.byte	0x04, 0x2f
        /*0002*/ 	.short	(.L_2 - .L_1)
	.align		4
.L_1:
        /*0004*/ 	.word	index@(_Z4FuncPPfS0_PPiS_S1_S_S1_)
        /*0008*/ 	.word	0x00000018


	//----- nvinfo : EIATTR_FRAME_SIZE
	.align		4
.L_2:
        /*000c*/ 	.byte	0x04, 0x11
        /*000e*/ 	.short	(.L_4 - .L_3)
	.align		4
.L_3:
        /*0010*/ 	.word	index@(_Z4FuncPPfS0_PPiS_S1_S_S1_)
        /*0014*/ 	.word	0x00000008


	//----- nvinfo : EIATTR_MIN_STACK_SIZE
	.align		4
.L_4:
        /*0018*/ 	.byte	0x04, 0x12
        /*001a*/ 	.short	(.L_6 - .L_5)
	.align		4
.L_5:
        /*001c*/ 	.word	index@(_Z4FuncPPfS0_PPiS_S1_S_S1_)
        /*0020*/ 	.word	0x00000008
.L_6:


//--------------------- .nv.compat                --------------------------
	.section	.nv.compat,"",@"SHT_CUDA_COMPAT_INFO"
	.align	4
        /*0000*/ 	.byte	0x02, 0x09, 0x00, 0x00, 0x02, 0x02, 0x01, 0x00, 0x02, 0x05, 0x05, 0x00, 0x03, 0x07, 0x01, 0x01
        /*0010*/ 	.byte	0x02, 0x03, 0x00, 0x00, 0x02, 0x06, 0x01, 0x00, 0x04, 0x0b, 0x08, 0x00, 0x09, 0x00, 0x00, 0x00
        /*0020*/ 	.byte	0x00, 0x00, 0x00, 0x00


//--------------------- .nv.info._Z4FuncPPfS0_PPiS_S1_S_S1_ --------------------------
	.section	.nv.info._Z4FuncPPfS0_PPiS_S1_S_S1_,"",@"SHT_CUDA_INFO"
	.sectionflags	@""
	.align	4


	//----- nvinfo : EIATTR_CUDA_API_VERSION
	.align		4
        /*0000*/ 	.byte	0x04, 0x37
        /*0002*/ 	.short	(.L_8 - .L_7)
.L_7:
        /*0004*/ 	.word	0x00000082


	//----- nvinfo : EIATTR_KPARAM_INFO
	.align		4
.L_8:
        /*0008*/ 	.byte	0x04, 0x17
        /*000a*/ 	.short	(.L_10 - .L_9)
.L_9:
        /*000c*/ 	.word	0x00000000
        /*0010*/ 	.short	0x0006
        /*0012*/ 	.short	0x0030
        /*0014*/ 	.byte	0x00, 0xf5, 0x21, 0x00


	//----- nvinfo : EIATTR_KPARAM_INFO
	.align		4
.L_10:
        /*0018*/ 	.byte	0x04, 0x17
        /*001a*/ 	.short	(.L_12 - .L_11)
.L_11:
        /*001c*/ 	.word	0x00000000
        /*0020*/ 	.short	0x0005
        /*0022*/ 	.short	0x0028
        /*0024*/ 	.byte	0x00, 0xf5, 0x21, 0x00


	//----- nvinfo : EIATTR_KPARAM_INFO
	.align		4
.L_12:
        /*0028*/ 	.byte	0x04, 0x17
        /*002a*/ 	.short	(.L_14 - .L_13)
.L_13:
        /*002c*/ 	.word	0x00000000
        /*0030*/ 	.short	0x0004
        /*0032*/ 	.short	0x0020
        /*0034*/ 	.byte	0x00, 0xf5, 0x21, 0x00


	//----- nvinfo : EIATTR_KPARAM_INFO
	.align		4
.L_14:
        /*0038*/ 	.byte	0x04, 0x17
        /*003a*/ 	.short	(.L_16 - .L_15)
.L_15:
        /*003c*/ 	.word	0x00000000
        /*0040*/ 	.short	0x0003
        /*0042*/ 	.short	0x0018
        /*0044*/ 	.byte	0x00, 0xf5, 0x21, 0x00


	//----- nvinfo : EIATTR_KPARAM_INFO
	.align		4
.L_16:
        /*0048*/ 	.byte	0x04, 0x17
        /*004a*/ 	.short	(.L_18 - .L_17)
.L_17:
        /*004c*/ 	.word	0x00000000
        /*0050*/ 	.short	0x0002
        /*0052*/ 	.short	0x0010
        /*0054*/ 	.byte	0x00, 0xf5, 0x21, 0x00


	//----- nvinfo : EIATTR_KPARAM_INFO
	.align		4
.L_18:
        /*0058*/ 	.byte	0x04, 0x17
        /*005a*/ 	.short	(.L_20 - .L_19)
.L_19:
        /*005c*/ 	.word	0x00000000
        /*0060*/ 	.short	0x0001
        /*0062*/ 	.short	0x0008
        /*0064*/ 	.byte	0x00, 0xf5, 0x21, 0x00


	//----- nvinfo : EIATTR_KPARAM_INFO
	.align		4
.L_20:
        /*0068*/ 	.byte	0x04, 0x17
        /*006a*/ 	.short	(.L_22 - .L_21)
.L_21:
        /*006c*/ 	.word	0x00000000
        /*0070*/ 	.short	0x0000
        /*0072*/ 	.short	0x0000
        /*0074*/ 	.byte	0x00, 0xf5, 0x21, 0x00


	//----- nvinfo : EIATTR_SPARSE_MMA_MASK
	.align		4
.L_22:
        /*0078*/ 	.byte	0x03, 0x50
        /*007a*/ 	.short	0x0000


	//----- nvinfo : EIATTR_MAXREG_COUNT
	.align		4
        /*007c*/ 	.byte	0x03, 0x1b
        /*007e*/ 	.short	0x00ff


	//----- nvinfo : EIATTR_EXTERNS
	.align		4
        /*0080*/ 	.byte	0x04, 0x0f
        /*0082*/ 	.short	(.L_24 - .L_23)


	//   ....[0]....
	.align		4
.L_23:
        /*0084*/ 	.word	index@(vprintf)


	//----- nvinfo : EIATTR_MERCURY_ISA_VERSION
	.align		4
.L_24:
        /*0088*/ 	.byte	0x03, 0x5f
        /*008a*/ 	.short	0x0101


	//----- nvinfo : EIATTR_VRC_CTA_INIT_COUNT
	.align		4
        /*008c*/ 	.byte	0x02, 0x4a
	.zero		1
	.zero		1


	//----- nvinfo : EIATTR_SYSCALL_OFFSETS
	.align		4
        /*0090*/ 	.byte	0x04, 0x46
        /*0092*/ 	.short	(.L_26 - .L_25)


	//   ....[0]....
.L_25:
        /*0094*/ 	.word	0x00000140


	//----- nvinfo : EIATTR_EXIT_INSTR_OFFSETS
	.align		4
.L_26:
        /*0098*/ 	.byte	0x04, 0x1c
        /*009a*/ 	.short	(.L_28 - .L_27)


	//   ....[0]....
.L_27:
        /*009c*/ 	.word	0x00000150


	//----- nvinfo : EIATTR_CBANK_PARAM_SIZE
	.align		4
.L_28:
        /*00a0*/ 	.byte	0x03, 0x19
        /*00a2*/ 	.short	0x0038


	//----- nvinfo : EIATTR_PARAM_CBANK
	.align		4
        /*00a4*/ 	.byte	0x04, 0x0a
        /*00a6*/ 	.short	(.L_30 - .L_29)
	.align		4
.L_29:
        /*00a8*/ 	.word	index@(.nv.constant0._Z4FuncPPfS0_PPiS_S1_S_S1_)
        /*00ac*/ 	.short	0x0380
        /*00ae*/ 	.short	0x0038


	//----- nvinfo : EIATTR_SW_WAR
	.align		4
.L_30:
        /*00b0*/ 	.byte	0x04, 0x36
        /*00b2*/ 	.short	(.L_32 - .L_31)
.L_31:
        /*00b4*/ 	.word	0x00000008
.L_32:


//--------------------- .nv.callgraph             --------------------------
	.section	.nv.callgraph,"",@"SHT_CUDA_CALLGRAPH"
	.align	4
	.sectionentsize	8
	.align		4
        /*0000*/ 	.word	0x00000000
	.align		4
        /*0004*/ 	.word	0xffffffff
	.align		4
        /*0008*/ 	.word	index@(_Z4FuncPPfS0_PPiS_S1_S_S1_)
	.align		4
        /*000c*/ 	.word	index@(vprintf)
	.align		4
        /*0010*/ 	.word	0x00000000
	.align		4
        /*0014*/ 	.word	0xfffffffe
	.align		4
        /*0018*/ 	.word	0x00000000
	.align		4
        /*001c*/ 	.word	0xfffffffd
	.align		4
        /*0020*/ 	.word	0x00000000
	.align		4
        /*0024*/ 	.word	0xfffffffc


//--------------------- .nv.constant4             --------------------------
	.section	.nv.constant4,"a",@progbits
	.align	8
	.align		8
.nv.constant4:
        /*0000*/ 	.dword	vprintf
	.align		8
        /*0008*/ 	.dword	$str


//--------------------- .text._Z4FuncPPfS0_PPiS_S1_S_S1_ --------------------------
	.section	.text._Z4FuncPPfS0_PPiS_S1_S_S1_,"ax",@progbits
	.align	128
        .global         _Z4FuncPPfS0_PPiS_S1_S_S1_
        .type           _Z4FuncPPfS0_PPiS_S1_S_S1_,@function
        .size           _Z4FuncPPfS0_PPiS_S1_S_S1_,(.L_x_2 - _Z4FuncPPfS0_PPiS_S1_S_S1_)
        .other          _Z4FuncPPfS0_PPiS_S1_S_S1_,@"STO_CUDA_ENTRY STV_DEFAULT"
_Z4FuncPPfS0_PPiS_S1_S_S1_:
.text._Z4FuncPPfS0_PPiS_S1_S_S1_:
[----:B------:R-:W0:Y:S08]  /*0000*/  LDC R1, c[0x0][0x37c] ;  /* 0x0000df00ff017b82 */ /* 0x000e300000000800 */
[----:B------:R-:W1:Y:S01]  /*0010*/  LDC.64 R12, c[0x0][0x390] ;  /* 0x0000e400ff0c7b82 */ /* 0x000e620000000a00 */
[----:B------:R-:W1:Y:S01]  /*0020*/  LDCU.64 UR4, c[0x0][0x358] ;  /* 0x00006b00ff0477ac */ /* 0x000e620008000a00 */
[----:B------:R-:W-:-:S02]  /*0030*/  IMAD.MOV.U32 R5, RZ, RZ, 0x859 ;  /* 0x00000859ff057424 */ /* 0x000fc400078e00ff */
[----:B0-----:R-:W-:Y:S01]  /*0040*/  VIADD R1, R1, 0xfffffff8 ;  /* 0xfffffff801017836 */ /* 0x001fe20000000000 */
[----:B------:R-:W0:Y:S01]  /*0050*/  LDCU.64 UR6, c[0x4][0x8] ;  /* 0x01000100ff0677ac */ /* 0x000e220008000a00 */
[----:B-1----:R-:W2:Y:S04]  /*0060*/  LDG.E.64 R2, desc[UR4][R12.64+0x8] ;  /* 0x000008040c027981 */ /* 0x002ea8000c1e1b00 */
[----:B--2---:R1:W-:Y:S04]  /*0070*/  ST.E desc[UR4][R2.64+0x4], R5 ;  /* 0x0000040502007985 */ /* 0x0043e8000c101904 */
[----:B------:R-:W2:Y:S01]  /*0080*/  LDG.E.64 R8, desc[UR4][R12.64+0x8] ;  /* 0x000008040c087981 */ /* 0x000ea2000c1e1b00 */
[----:B------:R-:W-:-:S03]  /*0090*/  MOV R0, 0x0 ;  /* 0x0000000000007802 */ /* 0x000fc60000000f00 */
[----:B--2---:R-:W2:Y:S01]  /*00a0*/  LD.E R8, desc[UR4][R8.64+0x4] ;  /* 0x0000040408087980 */ /* 0x004ea2000c101900 */
[----:B------:R-:W3:Y:S01]  /*00b0*/  LDCU UR4, c[0x0][0x2f8] ;  /* 0x00005f00ff0477ac */ /* 0x000ee20008000800 */
[----:B------:R4:W2:Y:S01]  /*00c0*/  LDC.64 R10, c[0x4][R0] ;  /* 0x01000000000a7b82 */ /* 0x0008a20000000a00 */
[----:B0-----:R-:W-:Y:S01]  /*00d0*/  MOV R4, UR6 ;  /* 0x0000000600047c02 */ /* 0x001fe20008000f00 */
[----:B-1----:R-:W-:Y:S01]  /*00e0*/  IMAD.U32 R5, RZ, RZ, UR7 ;  /* 0x00000007ff057e24 */ /* 0x002fe2000f8e00ff */
[----:B------:R-:W0:Y:S01]  /*00f0*/  LDCU UR5, c[0x0][0x2fc] ;  /* 0x00005f80ff0577ac */ /* 0x000e220008000800 */
[----:B---3--:R-:W-:-:S04]  /*0100*/  IADD3 R6, P0, PT, R1, UR4, RZ ;  /* 0x0000000401067c10 */ /* 0x008fc8000ff1e0ff */
[----:B0-----:R-:W-:Y:S01]  /*0110*/  IADD3.X R7, PT, PT, RZ, UR5, RZ, P0, !PT ;  /* 0x00000005ff077c10 */ /* 0x001fe200087fe4ff */
[----:B--2---:R4:W-:Y:S08]  /*0120*/  STL [R1], R8 ;  /* 0x0000000801007387 */ /* 0x0049f00000100800 */
[----:B------:R-:W-:-:S07]  /*0130*/  LEPC R20, `(.L_x_0) ;  /* 0x000000001014794e */ /* 0x000fce0000000000 */
[----:B----4-:R-:W-:Y:S05]  /*0140*/  CALL.ABS.NOINC R10 ;  /* 0x000000000a007343 */ /* 0x010fea0003c00000 */
.L_x_0:
[----:B------:R-:W-:Y:S05]  /*0150*/  EXIT ;  /* 0x000000000000794d */ /* 0x000fea0003800000 */
.L_x_1:
[----:B------:R-:W-:-:S00]  /*0160*/  BRA `(.L_x_1) ;  /* 0xfffffffc00fc7947 */ /* 0x000fc0000383ffff */
[----:B------:R-:W-:-:S00]  /*0170*/  NOP ;  /* 0x0000000000007918 */ /* 0x000fc00000000000 */
        /* <DEDUP_REMOVED lines=8> */
.L_x_2:


//--------------------- .nv.global.init           --------------------------
	.section	.nv.global.init,"aw",@progbits
.nv.global.init:
	.type		$str,@object
	.size		$str,(.L_0 - $str)
$str:
        /*0000*/ 	.byte	0x25, 0x64, 0x20, 0x00
.L_0:


//--------------------- .nv.shared.reserved.0     --------------------------
	.section	.nv.shared.reserved.0,"aw",@nobits
	.weak		__nv_reservedSMEM_offset_0_alias
	.size		__nv_reservedSMEM_offset_0_alias, 0, 64
	.other		__nv_reservedSMEM_offset_0_alias,@"STO_CUDA_RESERVED_SHARED STV_DEFAULT"
__nv_reservedSMEM_offset_0_alias:
	.zero		0
	.zero		64


//--------------------- .nv.constant0._Z4FuncPPfS0_PPiS_S1_S_S1_ --------------------------
	.section	.nv.constant0._Z4FuncPPfS0_PPiS_S1_S_S1_,"a",@progbits
	.sectionflags	@""
	.align	4
.nv.constant0._Z4FuncPPfS0_PPiS_S1_S_S1_:
	.zero		952


//--------------------- SYMBOLS --------------------------

	.type		.nv.reservedSmem.offset0,@object
	.size		.nv.reservedSmem.offset0,0x4
	.type		vprintf,@function
